	.headerflags	@"EF_CUDA_TEXMODE_UNIFIED EF_CUDA_64BIT_ADDRESS EF_CUDA_ACCELERATORS EF_CUDA_SM90 EF_CUDA_VIRTUAL_SM(EF_CUDA_SM90)"
	.elftype	@"ET_EXEC"


//--------------------- .nv.info                  --------------------------
	.section	.nv.info,"",@"SHT_CUDA_INFO"
	.align	4


	//----- nvinfo : EIATTR_REGCOUNT
	.align		4
        /*0000*/ 	.byte	0x04, 0x2f
        /*0002*/ 	.short	(.L_2 - .L_1)
	.align		4
.L_1:
        /*0004*/ 	.word	index@(triton_poi_fused_convolution_tanh_16)
        /*0008*/ 	.word	0x00000011


	//----- nvinfo : EIATTR_MIN_STACK_SIZE
	.align		4
.L_2:
        /*000c*/ 	.byte	0x04, 0x12
        /*000e*/ 	.short	(.L_4 - .L_3)
	.align		4
.L_3:
        /*0010*/ 	.word	index@(triton_poi_fused_convolution_tanh_16)
        /*0014*/ 	.word	0x00000000


	//----- nvinfo : EIATTR_FRAME_SIZE
	.align		4
.L_4:
        /*0018*/ 	.byte	0x04, 0x11
        /*001a*/ 	.short	(.L_6 - .L_5)
	.align		4
.L_5:
        /*001c*/ 	.word	index@(triton_poi_fused_convolution_tanh_16)
        /*0020*/ 	.word	0x00000000


	//----- nvinfo : EIATTR_MIN_STACK_SIZE
	.align		4
.L_6:
        /*0024*/ 	.byte	0x04, 0x12
        /*0026*/ 	.short	(.L_8 - .L_7)
	.align		4
.L_7:
        /*0028*/ 	.word	index@(triton_poi_fused_convolution_tanh_16)
        /*002c*/ 	.word	0x00000000
.L_8:


//--------------------- .nv.info.triton_poi_fused_convolution_tanh_16 --------------------------
	.section	.nv.info.triton_poi_fused_convolution_tanh_16,"",@"SHT_CUDA_INFO"
	.sectionflags	@""
	.align	4


	//----- nvinfo : EIATTR_CUDA_API_VERSION
	.align		4
        /*0000*/ 	.byte	0x04, 0x37
        /*0002*/ 	.short	(.L_10 - .L_9)
.L_9:
        /*0004*/ 	.word	0x0000007c


	//----- nvinfo : EIATTR_KPARAM_INFO
	.align		4
.L_10:
        /*0008*/ 	.byte	0x04, 0x17
        /*000a*/ 	.short	(.L_12 - .L_11)
.L_11:
        /*000c*/ 	.word	0x00000000
        /*0010*/ 	.short	0x0004
        /*0012*/ 	.short	0x001c
        /*0014*/ 	.byte	0x00, 0xf0, 0x11, 0x00


	//----- nvinfo : EIATTR_KPARAM_INFO
	.align		4
.L_12:
        /*0018*/ 	.byte	0x04, 0x17
        /*001a*/ 	.short	(.L_14 - .L_13)
.L_13:
        /*001c*/ 	.word	0x00000000
        /*0020*/ 	.short	0x0003
        /*0022*/ 	.short	0x0018
        /*0024*/ 	.byte	0x00, 0xf0, 0x11, 0x00


	//----- nvinfo : EIATTR_KPARAM_INFO
	.align		4
.L_14:
        /*0028*/ 	.byte	0x04, 0x17
        /*002a*/ 	.short	(.L_16 - .L_15)
.L_15:
        /*002c*/ 	.word	0x00000000
        /*0030*/ 	.short	0x0002
        /*0032*/ 	.short	0x0010
        /*0034*/ 	.byte	0x00, 0xf4, 0x21, 0x00


	//----- nvinfo : EIATTR_KPARAM_INFO
	.align		4
.L_16:
        /*0038*/ 	.byte	0x04, 0x17
        /*003a*/ 	.short	(.L_18 - .L_17)
.L_17:
        /*003c*/ 	.word	0x00000000
        /*0040*/ 	.short	0x0001
        /*0042*/ 	.short	0x0008
        /*0044*/ 	.byte	0x00, 0xf4, 0x21, 0x00


	//----- nvinfo : EIATTR_KPARAM_INFO
	.align		4
.L_18:
        /*0048*/ 	.byte	0x04, 0x17
        /*004a*/ 	.short	(.L_20 - .L_19)
.L_19:
        /*004c*/ 	.word	0x00000000
        /*0050*/ 	.short	0x0000
        /*0052*/ 	.short	0x0000
        /*0054*/ 	.byte	0x00, 0xf4, 0x21, 0x00


	//----- nvinfo : EIATTR_SPARSE_MMA_MASK
	.align		4
.L_20:
        /*0058*/ 	.byte	0x03, 0x50
        /*005a*/ 	.short	0x0000


	//----- nvinfo : EIATTR_MAXREG_COUNT
	.align		4
        /*005c*/ 	.byte	0x03, 0x1b
        /*005e*/ 	.short	0x00ff


	//----- nvinfo : EIATTR_EXIT_INSTR_OFFSETS
	.align		4
        /*0060*/ 	.byte	0x04, 0x1c
        /*0062*/ 	.short	(.L_22 - .L_21)


	//   ....[0]....
.L_21:
        /*0064*/ 	.word	0x00000510


	//   ....[1]....
        /*0068*/ 	.word	0x00000530


	//----- nvinfo : EIATTR_REQNTID
	.align		4
.L_22:
        /*006c*/ 	.byte	0x04, 0x10
        /*006e*/ 	.short	(.L_24 - .L_23)
.L_23:
        /*0070*/ 	.word	0x00000080
        /*0074*/ 	.word	0x00000001
        /*0078*/ 	.word	0x00000001


	//----- nvinfo : EIATTR_CRS_STACK_SIZE
	.align		4
.L_24:
        /*007c*/ 	.byte	0x04, 0x1e
        /*007e*/ 	.short	(.L_26 - .L_25)
.L_25:
        /*0080*/ 	.word	0x00000000


	//----- nvinfo : EIATTR_CBANK_PARAM_SIZE
	.align		4
.L_26:
        /*0084*/ 	.byte	0x03, 0x19
        /*0086*/ 	.short	0x0020


	//----- nvinfo : EIATTR_PARAM_CBANK
	.align		4
        /*0088*/ 	.byte	0x04, 0x0a
        /*008a*/ 	.short	(.L_28 - .L_27)
	.align		4
.L_27:
        /*008c*/ 	.word	index@(.nv.constant0.triton_poi_fused_convolution_tanh_16)
        /*0090*/ 	.short	0x0210
        /*0092*/ 	.short	0x0020


	//----- nvinfo : EIATTR_SW_WAR
	.align		4
.L_28:
        /*0094*/ 	.byte	0x04, 0x36
        /*0096*/ 	.short	(.L_30 - .L_29)
.L_29:
        /*0098*/ 	.word	0x00000008
.L_30:


//--------------------- .nv.callgraph             --------------------------
	.section	.nv.callgraph,"",@"SHT_CUDA_CALLGRAPH"
	.align	4
	.sectionentsize	8
	.align		4
        /*0000*/ 	.word	0x00000000
	.align		4
        /*0004*/ 	.word	0xffffffff
	.align		4
        /*0008*/ 	.word	0x00000000
	.align		4
        /*000c*/ 	.word	0xfffffffe
	.align		4
        /*0010*/ 	.word	0x00000000
	.align		4
        /*0014*/ 	.word	0xfffffffd
	.align		4
        /*0018*/ 	.word	0x00000000
	.align		4
        /*001c*/ 	.word	0xfffffffc


//--------------------- .nv.constant4             --------------------------
	.section	.nv.constant4,"a",@progbits
	.align	8
	.align		8
.nv.constant4:
        /*0000*/ 	.dword	_$_str


//--------------------- .text.triton_poi_fused_convolution_tanh_16 --------------------------
	.section	.text.triton_poi_fused_convolution_tanh_16,"ax",@progbits
	.align	128
        .global         triton_poi_fused_convolution_tanh_16
        .type           triton_poi_fused_convolution_tanh_16,@function
        .size           triton_poi_fused_convolution_tanh_16,(.L_x_7 - triton_poi_fused_convolution_tanh_16)
        .other          triton_poi_fused_convolution_tanh_16,@"STO_CUDA_ENTRY STV_DEFAULT"
triton_poi_fused_convolution_tanh_16:
.text.triton_poi_fused_convolution_tanh_16:
[----:B------:R-:W0:Y:S02]  /*0000*/  LDC R1, c[0x0][0x28] ;  /* 0x00000a00ff017b82 */ /* 0x000e240000000800 */
[----:B------:R-:W1:Y:S01]  /*0010*/  S2R R0, SR_TID.X ;  /* 0x0000000000007919 */ /* 0x000e620000002100 */
[----:B------:R-:W2:Y:S01]  /*0020*/  S2UR UR4, SR_CTAID.Y ;  /* 0x00000000000479c3 */ /* 0x000ea20000002600 */
[----:B------:R-:W-:Y:S01]  /*0030*/  HFMA2.MMA R12, -RZ, RZ, 0, 0 ;  /* 0x00000000ff0c7435 */ /* 0x000fe200000001ff */
[----:B------:R-:W3:Y:S06]  /*0040*/  S2R R5, SR_CTAID.X ;  /* 0x0000000000057919 */ /* 0x000eec0000002500 */
[----:B------:R-:W4:Y:S08]  /*0050*/  LDC.64 R10, c[0x0][0x218] ;  /* 0x00008600ff0a7b82 */ /* 0x000f300000000a00 */
[----:B------:R-:W5:Y:S01]  /*0060*/  LDC.64 R2, c[0x0][0x210] ;  /* 0x00008400ff027b82 */ /* 0x000f620000000a00 */
[----:B--2---:R-:W-:Y:S01]  /*0070*/  USHF.L.U32 UR4, UR4, 0x4, URZ ;  /* 0x0000000404047899 */ /* 0x004fe2000800063f */
[----:B-1----:R-:W-:-:S02]  /*0080*/  SHF.R.U32.HI R4, RZ, 0x3, R0 ;  /* 0x00000003ff047819 */ /* 0x002fc40000011600 */
[----:B------:R-:W-:Y:S02]  /*0090*/  SHF.L.U32 R0, R0, 0x1, RZ ;  /* 0x0000000100007819 */ /* 0x000fe400000006ff */
[----:B------:R-:W-:Y:S02]  /*00a0*/  SGXT.U32 R4, R4, 0x4 ;  /* 0x000000040404781a */ /* 0x000fe40000000000 */
[----:B------:R-:W-:Y:S02]  /*00b0*/  LOP3.LUT R0, R0, 0xe, RZ, 0xc0, !PT ;  /* 0x0000000e00007812 */ /* 0x000fe400078ec0ff */
[----:B------:R-:W-:Y:S01]  /*00c0*/  LOP3.LUT R4, R4, UR4, RZ, 0xfc, !PT ;  /* 0x0000000404047c12 */ /* 0x000fe2000f8efcff */
[----:B------:R-:W-:Y:S01]  /*00d0*/  ULDC.64 UR4, c[0x0][0x208] ;  /* 0x0000820000047ab9 */ /* 0x000fe20000000a00 */
[----:B---3--:R-:W-:Y:S02]  /*00e0*/  LEA R5, R5, R0, 0x4 ;  /* 0x0000000005057211 */ /* 0x008fe400078e20ff */
[C---:B------:R-:W-:Y:S01]  /*00f0*/  ISETP.GE.AND P1, PT, R4.reuse, 0xc, PT ;  /* 0x0000000c0400780c */ /* 0x040fe20003f26270 */
[----:B------:R-:W-:Y:S01]  /*0100*/  IMAD.HI R6, R4, 0x55555556, RZ ;  /* 0x5555555604067827 */ /* 0x000fe200078e02ff */
[----:B------:R-:W-:-:S04]  /*0110*/  ISETP.GE.AND P0, PT, R5, 0x10, PT ;  /* 0x000000100500780c */ /* 0x000fc80003f06270 */
[----:B------:R-:W-:Y:S02]  /*0120*/  LEA.HI R7, R6, R6, RZ, 0x1 ;  /* 0x0000000606077211 */ /* 0x000fe400078f08ff */
[----:B------:R-:W-:-:S03]  /*0130*/  ISETP.LT.AND P0, PT, R4, 0xc, !P0 ;  /* 0x0000000c0400780c */ /* 0x000fc60004701270 */
[----:B------:R-:W-:-:S04]  /*0140*/  IMAD R0, R7, -0x3, R4 ;  /* 0xfffffffd07007824 */ /* 0x000fc800078e0204 */
[----:B------:R-:W-:Y:S02]  /*0150*/  IMAD R6, R7, 0x30, R0 ;  /* 0x0000003007067824 */ /* 0x000fe400078e0200 */
[----:B----4-:R-:W-:Y:S01]  /*0160*/  IMAD.WIDE R10, R0, 0x4, R10 ;  /* 0x00000004000a7825 */ /* 0x010fe200078e020a */
[----:B------:R-:W-:-:S03]  /*0170*/  MOV R0, RZ ;  /* 0x000000ff00007202 */ /* 0x000fc60000000f00 */
[----:B------:R-:W-:Y:S01]  /*0180*/  IMAD R9, R5, 0x3, R6 ;  /* 0x0000000305097824 */ /* 0x000fe200078e0206 */
[----:B------:R-:W2:Y:S03]  /*0190*/  @!P1 LDG.E.EL R12, desc[UR4][R10.64] ;  /* 0x000000040a0c9981 */ /* 0x000ea6000c2e1900 */
[----:B-----5:R-:W-:-:S05]  /*01a0*/  IMAD.WIDE R6, R9, 0x4, R2 ;  /* 0x0000000409067825 */ /* 0x020fca00078e0202 */
[----:B------:R-:W2:Y:S01]  /*01b0*/  @P0 LDG.E.EL R0, desc[UR4][R6.64] ;  /* 0x0000000406000981 */ /* 0x000ea2000c2e1900 */
[----:B------:R-:W-:-:S05]  /*01c0*/  IADD3 R9, R9, 0x3, RZ ;  /* 0x0000000309097810 */ /* 0x000fca0007ffe0ff */
[----:B------:R-:W-:Y:S01]  /*01d0*/  IMAD.WIDE R8, R9, 0x4, R2 ;  /* 0x0000000409087825 */ /* 0x000fe200078e0202 */
[----:B------:R-:W-:-:S10]  /*01e0*/  HFMA2.MMA R3, -RZ, RZ, 0, 0 ;  /* 0x00000000ff037435 */ /* 0x000fd400000001ff */
[----:B------:R-:W3:Y:S01]  /*01f0*/  @P0 LDG.E.EL R3, desc[UR4][R8.64] ;  /* 0x0000000408030981 */ /* 0x000ee2000c2e1900 */
[----:B------:R-:W-:Y:S01]  /*0200*/  BSSY B0, `(.L_x_0) ;  /* 0x0000017000007945 */ /* 0x000fe20003800000 */
[----:B--2---:R-:W-:-:S04]  /*0210*/  FADD R13, R12, R0 ;  /* 0x000000000c0d7221 */ /* 0x004fc80000000000 */
[----:B------:R-:W-:-:S05]  /*0220*/  FADD.FTZ R14, |R13|, -RZ ;  /* 0x800000ff0d0e7221 */ /* 0x000fca0000010200 */
[----:B------:R-:W-:Y:S01]  /*0230*/  FSETP.GE.AND P1, PT, R14, 0.60000002384185791016, PT ;  /* 0x3f19999a0e00780b */ /* 0x000fe20003f26000 */
[----:B---3--:R-:W-:-:S12]  /*0240*/  FADD R3, R12, R3 ;  /* 0x000000030c037221 */ /* 0x008fd80000000000 */
[----:B------:R-:W-:Y:S05]  /*0250*/  @!P1 BRA `(.L_x_1) ;  /* 0x0000000000289947 */ /* 0x000fea0003800000 */
[C---:B------:R-:W-:Y:S01]  /*0260*/  FMUL R0, R14.reuse, 2.8853900432586669922 ;  /* 0x4038aa3b0e007820 */ /* 0x040fe20000400000 */
[----:B------:R-:W-:Y:S02]  /*0270*/  MOV R7, 0x3f800000 ;  /* 0x3f80000000077802 */ /* 0x000fe40000000f00 */
[----:B------:R-:W-:-:S03]  /*0280*/  FSETP.GE.AND P1, PT, R14, 9.010913848876953125, PT ;  /* 0x41102cb40e00780b */ /* 0x000fc60003f26000 */
[----:B------:R-:W1:Y:S02]  /*0290*/  MUFU.EX2 R0, R0 ;  /* 0x0000000000007308 */ /* 0x000e640000000800 */
[----:B-1----:R-:W-:-:S06]  /*02a0*/  FADD R6, R0, 1 ;  /* 0x3f80000000067421 */ /* 0x002fcc0000000000 */
[----:B------:R-:W1:Y:S02]  /*02b0*/  MUFU.RCP R6, R6 ;  /* 0x0000000600067308 */ /* 0x000e640000001000 */
[----:B-1----:R-:W-:-:S05]  /*02c0*/  FFMA.FTZ R2, R6, -2, R7 ;  /* 0xc000000006027823 */ /* 0x002fca0000010007 */
[----:B------:R-:W-:-:S04]  /*02d0*/  FSEL R2, R2, 1, !P1 ;  /* 0x3f80000002027808 */ /* 0x000fc80004800000 */
[----:B------:R-:W-:Y:S01]  /*02e0*/  LOP3.LUT R2, R2, 0x80000000, R13, 0xf8, !PT ;  /* 0x8000000002027812 */ /* 0x000fe200078ef80d */
[----:B------:R-:W-:Y:S06]  /*02f0*/  BRA `(.L_x_2) ;  /* 0x00000000001c7947 */ /* 0x000fec0003800000 */
.L_x_1:
[----:B------:R-:W-:Y:S01]  /*0300*/  MOV R0, 0x3c80f082 ;  /* 0x3c80f08200007802 */ /* 0x000fe20000000f00 */
[----:B------:R-:W-:-:S04]  /*0310*/  FMUL R7, R13, R13 ;  /* 0x0000000d0d077220 */ /* 0x000fc80000400000 */
[----:B------:R-:W-:-:S04]  /*0320*/  FFMA.FTZ R0, R7, R0, -0.052303962409496307373 ;  /* 0xbd563cae07007423 */ /* 0x000fc80000010000 */
[----:B------:R-:W-:-:S04]  /*0330*/  FFMA.FTZ R0, R7, R0, 0.1331529766321182251 ;  /* 0x3e08594107007423 */ /* 0x000fc80000010000 */
[----:B------:R-:W-:-:S04]  /*0340*/  FFMA.FTZ R0, R7, R0, -0.33332768082618713379 ;  /* 0xbeaaa9ed07007423 */ /* 0x000fc80000010000 */
[----:B------:R-:W-:-:S04]  /*0350*/  FFMA.FTZ R0, R7, R0, RZ ;  /* 0x0000000007007223 */ /* 0x000fc800000100ff */
[----:B------:R-:W-:-:S07]  /*0360*/  FFMA.FTZ R2, R13, R0, R13 ;  /* 0x000000000d027223 */ /* 0x000fce000001000d */
.L_x_2:
[----:B------:R-:W-:Y:S05]  /*0370*/  BSYNC B0 ;  /* 0x0000000000007941 */ /* 0x000fea0003800000 */
.L_x_0:
[----:B------:R-:W-:Y:S01]  /*0380*/  FADD.FTZ R8, |R3|, -RZ ;  /* 0x800000ff03087221 */ /* 0x000fe20000010200 */
[----:B------:R-:W-:Y:S04]  /*0390*/  BSSY B0, `(.L_x_3) ;  /* 0x0000014000007945 */ /* 0x000fe80003800000 */
[----:B------:R-:W-:-:S13]  /*03a0*/  FSETP.GE.AND P1, PT, R8, 0.60000002384185791016, PT ;  /* 0x3f19999a0800780b */ /* 0x000fda0003f26000 */
        /* <DEDUP_REMOVED lines=11> */
.L_x_4:
[----:B------:R-:W-:Y:S01]  /*0460*/  HFMA2.MMA R0, -RZ, RZ, 1.125, -9232 ;  /* 0x3c80f082ff007435 */ /* 0x000fe200000001ff */
[----:B------:R-:W-:-:S09]  /*0470*/  FMUL R7, R3, R3 ;  /* 0x0000000303077220 */ /* 0x000fd20000400000 */
[----:B------:R-:W-:-:S04]  /*0480*/  FFMA.FTZ R0, R7, R0, -0.052303962409496307373 ;  /* 0xbd563cae07007423 */ /* 0x000fc80000010000 */
[----:B------:R-:W-:-:S04]  /*0490*/  FFMA.FTZ R0, R7, R0, 0.1331529766321182251 ;  /* 0x3e08594107007423 */ /* 0x000fc80000010000 */
[----:B------:R-:W-:-:S04]  /*04a0*/  FFMA.FTZ R0, R7, R0, -0.33332768082618713379 ;  /* 0xbeaaa9ed07007423 */ /* 0x000fc80000010000 */
[----:B------:R-:W-:-:S04]  /*04b0*/  FFMA.FTZ R0, R7, R0, RZ ;  /* 0x0000000007007223 */ /* 0x000fc800000100ff */
[----:B------:R-:W-:-:S07]  /*04c0*/  FFMA.FTZ R3, R3, R0, R3 ;  /* 0x0000000003037223 */ /* 0x000fce0000010003 */
.L_x_5:
[----:B------:R-:W-:Y:S05]  /*04d0*/  BSYNC B0 ;  /* 0x0000000000007941 */ /* 0x000fea0003800000 */
.L_x_3:
[----:B------:R-:W1:Y:S01]  /*04e0*/  LDC.64 R6, c[0x0][0x220] ;  /* 0x00008800ff067b82 */ /* 0x000e620000000a00 */
[----:B------:R-:W-:-:S05]  /*04f0*/  LEA R5, R4, R5, 0x4 ;  /* 0x0000000504057211 */ /* 0x000fca00078e20ff */
[----:B-1----:R-:W-:Y:S01]  /*0500*/  IMAD.WIDE R4, R5, 0x4, R6 ;  /* 0x0000000405047825 */ /* 0x002fe200078e0206 */
[----:B------:R-:W-:Y:S06]  /*0510*/  @!P0 EXIT ;  /* 0x000000000000894d */ /* 0x000fec0003800000 */
[----:B------:R-:W-:Y:S01]  /*0520*/  STG.E.64 desc[UR4][R4.64], R2 ;  /* 0x0000000204007986 */ /* 0x000fe2000c101b04 */
[----:B------:R-:W-:Y:S05]  /*0530*/  EXIT ;  /* 0x000000000000794d */ /* 0x000fea0003800000 */
.L_x_6:
[----:B------:R-:W-:-:S00]  /*0540*/  BRA `(.L_x_6) ;  /* 0xfffffffc00fc7947 */ /* 0x000fc0000383ffff */
[----:B------:R-:W-:-:S00]  /*0550*/  NOP ;  /* 0x0000000000007918 */ /* 0x000fc00000000000 */
        /* <DEDUP_REMOVED lines=10> */
.L_x_7:


//--------------------- .nv.global.init           --------------------------
	.section	.nv.global.init,"aw",@progbits
.nv.global.init:
	.type		_$_str,@object
	.size		_$_str,(.L_0 - _$_str)
_$_str:
        /*0000*/ 	.byte	0x5f, 0x5f, 0x43, 0x55, 0x44, 0x41, 0x5f, 0x46, 0x54, 0x5a, 0x00
.L_0:


//--------------------- .nv.constant0.triton_poi_fused_convolution_tanh_16 --------------------------
	.section	.nv.constant0.triton_poi_fused_convolution_tanh_16,"a",@progbits
	.sectionflags	@""
	.align	4
.nv.constant0.triton_poi_fused_convolution_tanh_16:
	.zero		560
